//
// Generated by NVIDIA NVVM Compiler
//
// Compiler Build ID: CL-36424714
// Cuda compilation tools, release 13.0, V13.0.88
// Based on NVVM 20.0.0
//

.version 9.0
.target sm_100
.address_size 64

	// .globl	_Z3addPiS_S_

.visible .entry _Z3addPiS_S_(
	.param .u64 .ptr .align 1 _Z3addPiS_S__param_0,
	.param .u64 .ptr .align 1 _Z3addPiS_S__param_1,
	.param .u64 .ptr .align 1 _Z3addPiS_S__param_2
)
{
	.reg .pred 	%p<2>;
	.reg .b32 	%r<8>;
	.reg .b64 	%rd<11>;

	ld.param.u64 	%rd1, [_Z3addPiS_S__param_0];
	ld.param.u64 	%rd2, [_Z3addPiS_S__param_1];
	ld.param.u64 	%rd3, [_Z3addPiS_S__param_2];
	mov.u32 	%r2, %tid.x;
	mov.u32 	%r3, %ntid.x;
	mov.u32 	%r4, %ctaid.x;
	mad.lo.s32 	%r1, %r3, %r4, %r2;
	setp.gt.s32 	%p1, %r1, 999999;
	@%p1 bra 	$L__BB0_2;
	cvta.to.global.u64 	%rd4, %rd1;
	cvta.to.global.u64 	%rd5, %rd2;
	cvta.to.global.u64 	%rd6, %rd3;
	mul.wide.s32 	%rd7, %r1, 4;
	add.s64 	%rd8, %rd4, %rd7;
	ld.global.u32 	%r5, [%rd8];
	add.s64 	%rd9, %rd5, %rd7;
	ld.global.u32 	%r6, [%rd9];
	add.s32 	%r7, %r6, %r5;
	add.s64 	%rd10, %rd6, %rd7;
	st.global.u32 	[%rd10], %r7;
$L__BB0_2:
	ret;

}


// ===== COMPILED SASS (sm_100) =====

	.target	sm_100

	.elftype	@"ET_EXEC"


//--------------------- .note.nv.tkinfo           --------------------------
	.section	.note.nv.tkinfo,"",@"SHT_NOTE"
	.sectionflags	@"SHF_NOTE_NV_TKINFO"
	.tkinfo
        /*0018*/ 	.word	0x00000002
        /*0030*/ 	.string	""
        /*0030*/ 	.string	"ptxas"
        /*0030*/ 	.string	"Cuda compilation tools, release 13.0, V13.0.88"
        /*0030*/ 	.string	"Build cuda_13.0.r13.0/compiler.36424714_0"
        /*0030*/ 	.string	"-arch sm_100 -m 64 "



//--------------------- .note.nv.cuinfo           --------------------------
	.section	.note.nv.cuinfo,"",@"SHT_NOTE"
	.sectionflags	@"SHF_NOTE_NV_CUINFO"
        /*0018*/ 	.short	0x0002
        /*001a*/ 	.short	0x0064
        /*001c*/ 	.short	0x0082
	.zero		2


//--------------------- .nv.info                  --------------------------
	.section	.nv.info,"",@"SHT_CUDA_INFO"
	.align	4


	//----- nvinfo : EIATTR_REGCOUNT
	.align		4
        /*0000*/ 	.byte	0x04, 0x2f
        /*0002*/ 	.short	(.L_1 - .L_0)
	.align		4
.L_0:
        /*0004*/ 	.word	index@(_Z3addPiS_S_)
        /*0008*/ 	.word	0x0000000c


	//----- nvinfo : EIATTR_FRAME_SIZE
	.align		4
.L_1:
        /*000c*/ 	.byte	0x04, 0x11
        /*000e*/ 	.short	(.L_3 - .L_2)
	.align		4
.L_2:
        /*0010*/ 	.word	index@(_Z3addPiS_S_)
        /*0014*/ 	.word	0x00000000


	//----- nvinfo : EIATTR_MIN_STACK_SIZE
	.align		4
.L_3:
        /*0018*/ 	.byte	0x04, 0x12
        /*001a*/ 	.short	(.L_5 - .L_4)
	.align		4
.L_4:
        /*001c*/ 	.word	index@(_Z3addPiS_S_)
        /*0020*/ 	.word	0x00000000
.L_5:


//--------------------- .nv.compat                --------------------------
	.section	.nv.compat,"",@"SHT_CUDA_COMPAT_INFO"
	.align	4
        /*0000*/ 	.byte	0x02, 0x09, 0x00, 0x00, 0x02, 0x02, 0x01, 0x00, 0x02, 0x05, 0x05, 0x00, 0x03, 0x07, 0x01, 0x01
        /*0010*/ 	.byte	0x02, 0x03, 0x00, 0x00, 0x02, 0x06, 0x01, 0x00, 0x04, 0x0b, 0x08, 0x00, 0x09, 0x00, 0x00, 0x00
        /*0020*/ 	.byte	0x00, 0x00, 0x00, 0x00


//--------------------- .nv.info._Z3addPiS_S_     --------------------------
	.section	.nv.info._Z3addPiS_S_,"",@"SHT_CUDA_INFO"
	.sectionflags	@""
	.align	4


	//----- nvinfo : EIATTR_CUDA_API_VERSION
	.align		4
        /*0000*/ 	.byte	0x04, 0x37
        /*0002*/ 	.short	(.L_7 - .L_6)
.L_6:
        /*0004*/ 	.word	0x00000082


	//----- nvinfo : EIATTR_KPARAM_INFO
	.align		4
.L_7:
        /*0008*/ 	.byte	0x04, 0x17
        /*000a*/ 	.short	(.L_9 - .L_8)
.L_8:
        /*000c*/ 	.word	0x00000000
        /*0010*/ 	.short	0x0002
        /*0012*/ 	.short	0x0010
        /*0014*/ 	.byte	0x00, 0xf5, 0x21, 0x00


	//----- nvinfo : EIATTR_KPARAM_INFO
	.align		4
.L_9:
        /*0018*/ 	.byte	0x04, 0x17
        /*001a*/ 	.short	(.L_11 - .L_10)
.L_10:
        /*001c*/ 	.word	0x00000000
        /*0020*/ 	.short	0x0001
        /*0022*/ 	.short	0x0008
        /*0024*/ 	.byte	0x00, 0xf5, 0x21, 0x00


	//----- nvinfo : EIATTR_KPARAM_INFO
	.align		4
.L_11:
        /*0028*/ 	.byte	0x04, 0x17
        /*002a*/ 	.short	(.L_13 - .L_12)
.L_12:
        /*002c*/ 	.word	0x00000000
        /*0030*/ 	.short	0x0000
        /*0032*/ 	.short	0x0000
        /*0034*/ 	.byte	0x00, 0xf5, 0x21, 0x00


	//----- nvinfo : EIATTR_SPARSE_MMA_MASK
	.align		4
.L_13:
        /*0038*/ 	.byte	0x03, 0x50
        /*003a*/ 	.short	0x0000


	//----- nvinfo : EIATTR_MAXREG_COUNT
	.align		4
        /*003c*/ 	.byte	0x03, 0x1b
        /*003e*/ 	.short	0x00ff


	//----- nvinfo : EIATTR_MERCURY_ISA_VERSION
	.align		4
        /*0040*/ 	.byte	0x03, 0x5f
        /*0042*/ 	.short	0x0101


	//----- nvinfo : EIATTR_VRC_CTA_INIT_COUNT
	.align		4
        /*0044*/ 	.byte	0x02, 0x4a
	.zero		1
	.zero		1


	//----- nvinfo : EIATTR_EXIT_INSTR_OFFSETS
	.align		4
        /*0048*/ 	.byte	0x04, 0x1c
        /*004a*/ 	.short	(.L_15 - .L_14)


	//   ....[0]....
.L_14:
        /*004c*/ 	.word	0x00000060


	//   ....[1]....
        /*0050*/ 	.word	0x00000120


	//----- nvinfo : EIATTR_CBANK_PARAM_SIZE
	.align		4
.L_15:
        /*0054*/ 	.byte	0x03, 0x19
        /*0056*/ 	.short	0x0018


	//----- nvinfo : EIATTR_PARAM_CBANK
	.align		4
        /*0058*/ 	.byte	0x04, 0x0a
        /*005a*/ 	.short	(.L_17 - .L_16)
	.align		4
.L_16:
        /*005c*/ 	.word	index@(.nv.constant0._Z3addPiS_S_)
        /*0060*/ 	.short	0x0380
        /*0062*/ 	.short	0x0018


	//----- nvinfo : EIATTR_SW_WAR
	.align		4
.L_17:
        /*0064*/ 	.byte	0x04, 0x36
        /*0066*/ 	.short	(.L_19 - .L_18)
.L_18:
        /*0068*/ 	.word	0x00000008
.L_19:


//--------------------- .nv.callgraph             --------------------------
	.section	.nv.callgraph,"",@"SHT_CUDA_CALLGRAPH"
	.align	4
	.sectionentsize	8
	.align		4
        /*0000*/ 	.word	0x00000000
	.align		4
        /*0004*/ 	.word	0xffffffff
	.align		4
        /*0008*/ 	.word	0x00000000
	.align		4
        /*000c*/ 	.word	0xfffffffe
	.align		4
        /*0010*/ 	.word	0x00000000
	.align		4
        /*0014*/ 	.word	0xfffffffd
	.align		4
        /*0018*/ 	.word	0x00000000
	.align		4
        /*001c*/ 	.word	0xfffffffc


//--------------------- .text._Z3addPiS_S_        --------------------------
	.section	.text._Z3addPiS_S_,"ax",@progbits
	.align	128
        .global         _Z3addPiS_S_
        .type           _Z3addPiS_S_,@function
        .size           _Z3addPiS_S_,(.L_x_1 - _Z3addPiS_S_)
        .other          _Z3addPiS_S_,@"STO_CUDA_ENTRY STV_DEFAULT"
_Z3addPiS_S_:
.text._Z3addPiS_S_:
[----:B------:R-:W-:Y:S01]  /*0000*/  LDC R1, c[0x0][0x37c] ;  /* 0x0000df00ff017b82 */ /* 0x000fe20000000800 */
[----:B------:R-:W0:Y:S01]  /*0010*/  S2R R9, SR_TID.X ;  /* 0x0000000000097919 */ /* 0x000e220000002100 */
[----:B------:R-:W0:Y:S01]  /*0020*/  LDCU UR4, c[0x0][0x360] ;  /* 0x00006c00ff0477ac */ /* 0x000e220008000800 */
[----:B------:R-:W0:Y:S02]  /*0030*/  S2R R0, SR_CTAID.X ;  /* 0x0000000000007919 */ /* 0x000e240000002500 */
[----:B0-----:R-:W-:-:S05]  /*0040*/  IMAD R9, R0, UR4, R9 ;  /* 0x0000000400097c24 */ /* 0x001fca000f8e0209 */
[----:B------:R-:W-:-:S13]  /*0050*/  ISETP.GT.AND P0, PT, R9, 0xf423f, PT ;  /* 0x000f423f0900780c */ /* 0x000fda0003f04270 */
[----:B------:R-:W-:Y:S05]  /*0060*/  @P0 EXIT ;  /* 0x000000000000094d */ /* 0x000fea0003800000 */
[----:B------:R-:W0:Y:S01]  /*0070*/  LDC.64 R2, c[0x0][0x380] ;  /* 0x0000e000ff027b82 */ /* 0x000e220000000a00 */
[----:B------:R-:W1:Y:S07]  /*0080*/  LDCU.64 UR4, c[0x0][0x358] ;  /* 0x00006b00ff0477ac */ /* 0x000e6e0008000a00 */
[----:B------:R-:W2:Y:S08]  /*0090*/  LDC.64 R4, c[0x0][0x388] ;  /* 0x0000e200ff047b82 */ /* 0x000eb00000000a00 */
[----:B------:R-:W3:Y:S01]  /*00a0*/  LDC.64 R6, c[0x0][0x390] ;  /* 0x0000e400ff067b82 */ /* 0x000ee20000000a00 */
[----:B0-----:R-:W-:-:S06]  /*00b0*/  IMAD.WIDE R2, R9, 0x4, R2 ;  /* 0x0000000409027825 */ /* 0x001fcc00078e0202 */
[----:B-1----:R-:W4:Y:S01]  /*00c0*/  LDG.E R2, desc[UR4][R2.64] ;  /* 0x0000000402027981 */ /* 0x002f22000c1e1900 */
[----:B--2---:R-:W-:-:S06]  /*00d0*/  IMAD.WIDE R4, R9, 0x4, R4 ;  /* 0x0000000409047825 */ /* 0x004fcc00078e0204 */
[----:B------:R-:W4:Y:S01]  /*00e0*/  LDG.E R5, desc[UR4][R4.64] ;  /* 0x0000000404057981 */ /* 0x000f22000c1e1900 */
[----:B---3--:R-:W-:Y:S01]  /*00f0*/  IMAD.WIDE R6, R9, 0x4, R6 ;  /* 0x0000000409067825 */ /* 0x008fe200078e0206 */
[----:B----4-:R-:W-:-:S05]  /*0100*/  IADD3 R9, PT, PT, R2, R5, RZ ;  /* 0x0000000502097210 */ /* 0x010fca0007ffe0ff */
[----:B------:R-:W-:Y:S01]  /*0110*/  STG.E desc[UR4][R6.64], R9 ;  /* 0x0000000906007986 */ /* 0x000fe2000c101904 */
[----:B------:R-:W-:Y:S05]  /*0120*/  EXIT ;  /* 0x000000000000794d */ /* 0x000fea0003800000 */
.L_x_0:
[----:B------:R-:W-:-:S00]  /*0130*/  BRA `(.L_x_0) ;  /* 0xfffffffc00fc7947 */ /* 0x000fc0000383ffff */
[----:B------:R-:W-:-:S00]  /*0140*/  NOP ;  /* 0x0000000000007918 */ /* 0x000fc00000000000 */
        /* <DEDUP_REMOVED lines=11> */
.L_x_1:


//--------------------- .nv.shared.reserved.0     --------------------------
	.section	.nv.shared.reserved.0,"aw",@nobits
	.weak		__nv_reservedSMEM_offset_0_alias
	.size		__nv_reservedSMEM_offset_0_alias, 0, 64
	.other		__nv_reservedSMEM_offset_0_alias,@"STO_CUDA_RESERVED_SHARED STV_DEFAULT"
__nv_reservedSMEM_offset_0_alias:
	.zero		0
	.zero		64


//--------------------- .nv.constant0._Z3addPiS_S_ --------------------------
	.section	.nv.constant0._Z3addPiS_S_,"a",@progbits
	.sectionflags	@""
	.align	4
.nv.constant0._Z3addPiS_S_:
	.zero		920


//--------------------- SYMBOLS --------------------------

	.type		.nv.reservedSmem.offset0,@object
	.size		.nv.reservedSmem.offset0,0x4
